	.headerflags	@"EF_CUDA_TEXMODE_UNIFIED EF_CUDA_64BIT_ADDRESS EF_CUDA_ACCELERATORS EF_CUDA_SM90 EF_CUDA_VIRTUAL_SM(EF_CUDA_SM90)"
	.elftype	@"ET_EXEC"


//--------------------- .nv.info                  --------------------------
	.section	.nv.info,"",@"SHT_CUDA_INFO"
	.align	4


	//----- nvinfo : EIATTR_REGCOUNT
	.align		4
        /*0000*/ 	.byte	0x04, 0x2f
        /*0002*/ 	.short	(.L_1 - .L_0)
	.align		4
.L_0:
        /*0004*/ 	.word	index@(triton_per_fused_mean_sum_37)
        /*0008*/ 	.word	0x00000012


	//----- nvinfo : EIATTR_MIN_STACK_SIZE
	.align		4
.L_1:
        /*000c*/ 	.byte	0x04, 0x12
        /*000e*/ 	.short	(.L_3 - .L_2)
	.align		4
.L_2:
        /*0010*/ 	.word	index@(triton_per_fused_mean_sum_37)
        /*0014*/ 	.word	0x00000000


	//----- nvinfo : EIATTR_FRAME_SIZE
	.align		4
.L_3:
        /*0018*/ 	.byte	0x04, 0x11
        /*001a*/ 	.short	(.L_5 - .L_4)
	.align		4
.L_4:
        /*001c*/ 	.word	index@(triton_per_fused_mean_sum_37)
        /*0020*/ 	.word	0x00000000


	//----- nvinfo : EIATTR_MIN_STACK_SIZE
	.align		4
.L_5:
        /*0024*/ 	.byte	0x04, 0x12
        /*0026*/ 	.short	(.L_7 - .L_6)
	.align		4
.L_6:
        /*0028*/ 	.word	index@(triton_per_fused_mean_sum_37)
        /*002c*/ 	.word	0x00000000
.L_7:


//--------------------- .nv.info.triton_per_fused_mean_sum_37 --------------------------
	.section	.nv.info.triton_per_fused_mean_sum_37,"",@"SHT_CUDA_INFO"
	.sectionflags	@""
	.align	4


	//----- nvinfo : EIATTR_CUDA_API_VERSION
	.align		4
        /*0000*/ 	.byte	0x04, 0x37
        /*0002*/ 	.short	(.L_9 - .L_8)
.L_8:
        /*0004*/ 	.word	0x0000007c


	//----- nvinfo : EIATTR_KPARAM_INFO
	.align		4
.L_9:
        /*0008*/ 	.byte	0x04, 0x17
        /*000a*/ 	.short	(.L_11 - .L_10)
.L_10:
        /*000c*/ 	.word	0x00000000
        /*0010*/ 	.short	0x0003
        /*0012*/ 	.short	0x0014
        /*0014*/ 	.byte	0x00, 0xf0, 0x11, 0x00


	//----- nvinfo : EIATTR_KPARAM_INFO
	.align		4
.L_11:
        /*0018*/ 	.byte	0x04, 0x17
        /*001a*/ 	.short	(.L_13 - .L_12)
.L_12:
        /*001c*/ 	.word	0x00000000
        /*0020*/ 	.short	0x0002
        /*0022*/ 	.short	0x0010
        /*0024*/ 	.byte	0x00, 0xf0, 0x11, 0x00


	//----- nvinfo : EIATTR_KPARAM_INFO
	.align		4
.L_13:
        /*0028*/ 	.byte	0x04, 0x17
        /*002a*/ 	.short	(.L_15 - .L_14)
.L_14:
        /*002c*/ 	.word	0x00000000
        /*0030*/ 	.short	0x0001
        /*0032*/ 	.short	0x0008
        /*0034*/ 	.byte	0x00, 0xf4, 0x21, 0x00


	//----- nvinfo : EIATTR_KPARAM_INFO
	.align		4
.L_15:
        /*0038*/ 	.byte	0x04, 0x17
        /*003a*/ 	.short	(.L_17 - .L_16)
.L_16:
        /*003c*/ 	.word	0x00000000
        /*0040*/ 	.short	0x0000
        /*0042*/ 	.short	0x0000
        /*0044*/ 	.byte	0x00, 0xf4, 0x21, 0x00


	//----- nvinfo : EIATTR_SPARSE_MMA_MASK
	.align		4
.L_17:
        /*0048*/ 	.byte	0x03, 0x50
        /*004a*/ 	.short	0x0000


	//----- nvinfo : EIATTR_MAXREG_COUNT
	.align		4
        /*004c*/ 	.byte	0x03, 0x1b
        /*004e*/ 	.short	0x00ff


	//----- nvinfo : EIATTR_COOP_GROUP_MASK_REGIDS
	.align		4
        /*0050*/ 	.byte	0x04, 0x29
        /*0052*/ 	.short	(.L_19 - .L_18)


	//   ....[0]....
.L_18:
        /*0054*/ 	.word	0xffffffff


	//   ....[1]....
        /*0058*/ 	.word	0xffffffff


	//   ....[2]....
        /*005c*/ 	.word	0xffffffff


	//   ....[3]....
        /*0060*/ 	.word	0xffffffff


	//   ....[4]....
        /*0064*/ 	.word	0xffffffff


	//   ....[5]....
        /*0068*/ 	.word	0xffffffff


	//   ....[6]....
        /*006c*/ 	.word	0xffffffff


	//----- nvinfo : EIATTR_COOP_GROUP_INSTR_OFFSETS
	.align		4
.L_19:
        /*0070*/ 	.byte	0x04, 0x28
        /*0072*/ 	.short	(.L_21 - .L_20)


	//   ....[0]....
.L_20:
        /*0074*/ 	.word	0x00000210


	//   ....[1]....
        /*0078*/ 	.word	0x00000230


	//   ....[2]....
        /*007c*/ 	.word	0x00000280


	//   ....[3]....
        /*0080*/ 	.word	0x000002a0


	//   ....[4]....
        /*0084*/ 	.word	0x000002f0


	//   ....[5]....
        /*0088*/ 	.word	0x00000300


	//   ....[6]....
        /*008c*/ 	.word	0x000003d0


	//----- nvinfo : EIATTR_EXIT_INSTR_OFFSETS
	.align		4
.L_21:
        /*0090*/ 	.byte	0x04, 0x1c
        /*0092*/ 	.short	(.L_23 - .L_22)


	//   ....[0]....
.L_22:
        /*0094*/ 	.word	0x000004d0


	//   ....[1]....
        /*0098*/ 	.word	0x00000500


	//----- nvinfo : EIATTR_REQNTID
	.align		4
.L_23:
        /*009c*/ 	.byte	0x04, 0x10
        /*009e*/ 	.short	(.L_25 - .L_24)
.L_24:
        /*00a0*/ 	.word	0x00000040
        /*00a4*/ 	.word	0x00000001
        /*00a8*/ 	.word	0x00000001


	//----- nvinfo : EIATTR_CBANK_PARAM_SIZE
	.align		4
.L_25:
        /*00ac*/ 	.byte	0x03, 0x19
        /*00ae*/ 	.short	0x0018


	//----- nvinfo : EIATTR_PARAM_CBANK
	.align		4
        /*00b0*/ 	.byte	0x04, 0x0a
        /*00b2*/ 	.short	(.L_27 - .L_26)
	.align		4
.L_26:
        /*00b4*/ 	.word	index@(.nv.constant0.triton_per_fused_mean_sum_37)
        /*00b8*/ 	.short	0x0210
        /*00ba*/ 	.short	0x0018


	//----- nvinfo : EIATTR_SW_WAR
	.align		4
.L_27:
        /*00bc*/ 	.byte	0x04, 0x36
        /*00be*/ 	.short	(.L_29 - .L_28)
.L_28:
        /*00c0*/ 	.word	0x00000008
.L_29:


//--------------------- .nv.callgraph             --------------------------
	.section	.nv.callgraph,"",@"SHT_CUDA_CALLGRAPH"
	.align	4
	.sectionentsize	8
	.align		4
        /*0000*/ 	.word	0x00000000
	.align		4
        /*0004*/ 	.word	0xffffffff
	.align		4
        /*0008*/ 	.word	0x00000000
	.align		4
        /*000c*/ 	.word	0xfffffffe
	.align		4
        /*0010*/ 	.word	0x00000000
	.align		4
        /*0014*/ 	.word	0xfffffffd
	.align		4
        /*0018*/ 	.word	0x00000000
	.align		4
        /*001c*/ 	.word	0xfffffffc


//--------------------- .text.triton_per_fused_mean_sum_37 --------------------------
	.section	.text.triton_per_fused_mean_sum_37,"ax",@progbits
	.sectionflags	@"SHF_BARRIERS=1"
	.align	128
        .global         triton_per_fused_mean_sum_37
        .type           triton_per_fused_mean_sum_37,@function
        .size           triton_per_fused_mean_sum_37,(.L_x_1 - triton_per_fused_mean_sum_37)
        .other          triton_per_fused_mean_sum_37,@"STO_CUDA_ENTRY STV_DEFAULT"
triton_per_fused_mean_sum_37:
.text.triton_per_fused_mean_sum_37:
[----:B------:R-:W0:Y:S02]  /*0000*/  LDC R1, c[0x0][0x28] ;  /* 0x00000a00ff017b82 */ /* 0x000e240000000800 */
[----:B------:R-:W1:Y:S01]  /*0010*/  S2R R0, SR_TID.X ;  /* 0x0000000000007919 */ /* 0x000e620000002100 */
[----:B------:R-:W-:Y:S01]  /*0020*/  ULDC.64 UR6, c[0x0][0x208] ;  /* 0x0000820000067ab9 */ /* 0x000fe20000000a00 */
[----:B------:R-:W2:Y:S01]  /*0030*/  S2R R2, SR_CTAID.X ;  /* 0x0000000000027919 */ /* 0x000ea20000002500 */
[C---:B-1----:R-:W-:Y:S02]  /*0040*/  IMAD.SHL.U32 R4, R0.reuse, 0x2, RZ ;  /* 0x0000000200047824 */ /* 0x042fe400078e00ff */
[----:B------:R-:W-:Y:S02]  /*0050*/  IMAD.SHL.U32 R9, R0, 0x100, RZ ;  /* 0x0000010000097824 */ /* 0x000fe400078e00ff */
[----:B--2---:R-:W-:Y:S01]  /*0060*/  IMAD.SHL.U32 R5, R2, 0x8, RZ ;  /* 0x0000000802057824 */ /* 0x004fe200078e00ff */
[----:B------:R-:W-:Y:S02]  /*0070*/  SHF.R.S32.HI R8, RZ, 0x1c, R2 ;  /* 0x0000001cff087819 */ /* 0x000fe40000011402 */
[----:B------:R-:W-:Y:S01]  /*0080*/  LOP3.LUT R4, R4, 0x6, RZ, 0xc0, !PT ;  /* 0x0000000604047812 */ /* 0x000fe200078ec0ff */
[----:B------:R-:W1:Y:S01]  /*0090*/  LDC.64 R2, c[0x0][0x218] ;  /* 0x00008600ff027b82 */ /* 0x000e620000000a00 */
[----:B------:R-:W-:-:S02]  /*00a0*/  SGXT R8, R8, 0x1 ;  /* 0x000000010808781a */ /* 0x000fc40000000200 */
[----:B------:R-:W-:Y:S02]  /*00b0*/  LOP3.LUT R7, R5, R4, RZ, 0xfc, !PT ;  /* 0x0000000405077212 */ /* 0x000fe400078efcff */
[----:B------:R-:W-:Y:S02]  /*00c0*/  LOP3.LUT R9, R9, 0x3c00, RZ, 0xc0, !PT ;  /* 0x00003c0009097812 */ /* 0x000fe400078ec0ff */
[----:B------:R-:W-:-:S04]  /*00d0*/  LEA.HI R8, R8, R7, RZ, 0xa ;  /* 0x0000000708087211 */ /* 0x000fc800078f50ff */
[C---:B------:R-:W-:Y:S01]  /*00e0*/  LOP3.LUT R10, R8.reuse, 0xfffffc00, RZ, 0xc0, !PT ;  /* 0xfffffc00080a7812 */ /* 0x040fe200078ec0ff */
[----:B------:R-:W-:-:S03]  /*00f0*/  IMAD.SHL.U32 R8, R8, 0x10, RZ ;  /* 0x0000001008087824 */ /* 0x000fc600078e00ff */
[----:B------:R-:W-:Y:S02]  /*0100*/  IADD3 R9, R9, R7, -R10 ;  /* 0x0000000709097210 */ /* 0x000fe40007ffe80a */
[----:B------:R-:W-:-:S05]  /*0110*/  LOP3.LUT R8, R8, 0xffffc000, RZ, 0xc0, !PT ;  /* 0xffffc00008087812 */ /* 0x000fca00078ec0ff */
[----:B------:R-:W-:-:S04]  /*0120*/  IMAD.IADD R9, R9, 0x1, R8 ;  /* 0x0000000109097824 */ /* 0x000fc800078e0208 */
[C---:B------:R-:W-:Y:S02]  /*0130*/  VIADD R7, R9.reuse, 0x10000 ;  /* 0x0001000009077836 */ /* 0x040fe40000000000 */
[----:B-1----:R-:W-:-:S04]  /*0140*/  IMAD.WIDE R8, R9, 0x4, R2 ;  /* 0x0000000409087825 */ /* 0x002fc800078e0202 */
[----:B------:R-:W-:Y:S02]  /*0150*/  IMAD.WIDE R2, R7, 0x4, R2 ;  /* 0x0000000407027825 */ /* 0x000fe400078e0202 */
[----:B------:R-:W2:Y:S04]  /*0160*/  LDG.E.64 R8, desc[UR6][R8.64] ;  /* 0x0000000608087981 */ /* 0x000ea8000c1e1b00 */
[----:B------:R-:W2:Y:S01]  /*0170*/  LDG.E.64 R2, desc[UR6][R2.64] ;  /* 0x0000000602027981 */ /* 0x000ea2000c1e1b00 */
[----:B------:R-:W1:Y:S01]  /*0180*/  S2UR UR5, SR_CgaCtaId ;  /* 0x00000000000579c3 */ /* 0x000e620000008800 */
[----:B------:R-:W-:Y:S01]  /*0190*/  UMOV UR4, 0x400 ;  /* 0x0000040000047882 */ /* 0x000fe20000000000 */
[----:B------:R-:W-:Y:S02]  /*01a0*/  ISETP.GE.AND P1, PT, R0, 0x10, PT ;  /* 0x000000100000780c */ /* 0x000fe40003f26270 */
[----:B------:R-:W-:Y:S01]  /*01b0*/  LOP3.LUT R5, R5, 0x7, R0, 0xf8, !PT ;  /* 0x0000000705057812 */ /* 0x000fe200078ef800 */
[----:B-1----:R-:W-:Y:S01]  /*01c0*/  UPRMT UR4, UR5, 0x654, UR4 ;  /* 0x0000065405047896 */ /* 0x002fe20008000004 */
[----:B--2---:R-:W-:Y:S01]  /*01d0*/  FADD R7, R8, R2 ;  /* 0x0000000208077221 */ /* 0x004fe20000000000 */
[----:B------:R-:W-:Y:S01]  /*01e0*/  FADD R10, R9, R3 ;  /* 0x00000003090a7221 */ /* 0x000fe20000000000 */
[----:B------:R-:W-:-:S03]  /*01f0*/  LOP3.LUT R2, R0, 0x1f, RZ, 0xc0, !PT ;  /* 0x0000001f00027812 */ /* 0x000fc600078ec0ff */
[----:B------:R-:W-:Y:S01]  /*0200*/  LEA R9, R0, UR4, 0x2 ;  /* 0x0000000400097c11 */ /* 0x000fe2000f8e10ff */
[----:B------:R-:W1:Y:S01]  /*0210*/  SHFL.BFLY PT, R12, R7, 0x10, 0x1f ;  /* 0x0e001f00070c7f89 */ /* 0x000e6200000e0000 */
[----:B------:R-:W-:-:S03]  /*0220*/  ISETP.GE.U32.AND P0, PT, R2, 0x4, PT ;  /* 0x000000040200780c */ /* 0x000fc60003f06070 */
[----:B------:R-:W2:Y:S01]  /*0230*/  SHFL.BFLY PT, R11, R10, 0x10, 0x1f ;  /* 0x0e001f000a0b7f89 */ /* 0x000ea200000e0000 */
[----:B-1----:R-:W-:Y:S01]  /*0240*/  FADD R12, R7, R12 ;  /* 0x0000000c070c7221 */ /* 0x002fe20000000000 */
[----:B------:R-:W-:Y:S01]  /*0250*/  SHF.R.U32.HI R7, RZ, 0x3, R0 ;  /* 0x00000003ff077819 */ /* 0x000fe20000011600 */
[----:B--2---:R-:W-:-:S03]  /*0260*/  FADD R13, R10, R11 ;  /* 0x0000000b0a0d7221 */ /* 0x004fc60000000000 */
[----:B------:R-:W-:Y:S01]  /*0270*/  LOP3.LUT R10, R7, 0x4, RZ, 0xc0, !PT ;  /* 0x00000004070a7812 */ /* 0x000fe200078ec0ff */
[----:B------:R-:W1:Y:S01]  /*0280*/  SHFL.BFLY PT, R11, R12, 0x8, 0x1f ;  /* 0x0d001f000c0b7f89 */ /* 0x000e6200000e0000 */
[----:B------:R-:W-:-:S03]  /*0290*/  IMAD.SHL.U32 R7, R4, 0x8, RZ ;  /* 0x0000000804077824 */ /* 0x000fc600078e00ff */
[----:B------:R-:W2:Y:S02]  /*02a0*/  SHFL.BFLY PT, R14, R13, 0x8, 0x1f ;  /* 0x0d001f000d0e7f89 */ /* 0x000ea400000e0000 */
[----:B------:R-:W-:Y:S01]  /*02b0*/  LOP3.LUT R2, R7, R10, RZ, 0xfc, !PT ;  /* 0x0000000a07027212 */ /* 0x000fe200078efcff */
[----:B-1----:R-:W-:Y:S01]  /*02c0*/  FADD R11, R12, R11 ;  /* 0x0000000b0c0b7221 */ /* 0x002fe20000000000 */
[----:B------:R-:W-:Y:S01]  /*02d0*/  LOP3.LUT R12, R0, 0x1, RZ, 0xc0, !PT ;  /* 0x00000001000c7812 */ /* 0x000fe200078ec0ff */
[----:B--2---:R-:W-:-:S03]  /*02e0*/  FADD R14, R13, R14 ;  /* 0x0000000e0d0e7221 */ /* 0x004fc60000000000 */
[----:B------:R-:W1:Y:S04]  /*02f0*/  SHFL.BFLY PT, R8, R11, 0x4, 0x1f ;  /* 0x0c801f000b087f89 */ /* 0x000e6800000e0000 */
[----:B------:R-:W2:Y:S01]  /*0300*/  SHFL.BFLY PT, R3, R14, 0x4, 0x1f ;  /* 0x0c801f000e037f89 */ /* 0x000ea200000e0000 */
[----:B-1----:R-:W-:Y:S01]  /*0310*/  FADD R8, R11, R8 ;  /* 0x000000080b087221 */ /* 0x002fe20000000000 */
[----:B--2---:R-:W-:-:S04]  /*0320*/  FADD R3, R14, R3 ;  /* 0x000000030e037221 */ /* 0x004fc80000000000 */
[----:B------:R1:W-:Y:S04]  /*0330*/  @!P0 STS [R2+UR4], R8 ;  /* 0x0000000802008988 */ /* 0x0003e80008000804 */
[----:B------:R2:W-:Y:S01]  /*0340*/  @!P0 STS [R2+UR4+0x8], R3 ;  /* 0x0000080302008988 */ /* 0x0005e20008000804 */
[----:B------:R-:W-:Y:S01]  /*0350*/  BAR.SYNC.DEFER_BLOCKING 0x0 ;  /* 0x0000000000007b1d */ /* 0x000fe20000010000 */
[----:B------:R-:W-:Y:S02]  /*0360*/  ISETP.NE.U32.AND P0, PT, R12, 0x1, PT ;  /* 0x000000010c00780c */ /* 0x000fe40003f05070 */
[----:B-1----:R-:W-:Y:S02]  /*0370*/  SHF.R.U32.HI R8, RZ, 0x3, R0 ;  /* 0x00000003ff087819 */ /* 0x002fe40000011600 */
[C---:B------:R-:W-:Y:S01]  /*0380*/  ISETP.LT.AND P0, PT, R0.reuse, 0x10, P0 ;  /* 0x000000100000780c */ /* 0x040fe20000701270 */
[----:B--2---:R-:W-:Y:S01]  /*0390*/  VIADD R3, R7, UR4 ;  /* 0x0000000407037c36 */ /* 0x004fe20008000000 */
[----:B------:R-:W-:-:S03]  /*03a0*/  LOP3.LUT R2, R0, 0x7, RZ, 0xc0, !PT ;  /* 0x0000000700027812 */ /* 0x000fc600078ec0ff */
[----:B------:R-:W-:Y:S01]  /*03b0*/  IMAD R4, R4, -0x4, R3 ;  /* 0xfffffffc04047824 */ /* 0x000fe200078e0203 */
[----:B------:R-:W1:Y:S04]  /*03c0*/  @!P1 LDS R6, [R9] ;  /* 0x0000000009069984 */ /* 0x000e680000000800 */
[----:B-1----:R-:W1:Y:S02]  /*03d0*/  SHFL.BFLY PT, R11, R6, 0x1, 0x1f ;  /* 0x0c201f00060b7f89 */ /* 0x002e6400000e0000 */
[----:B-1----:R-:W-:Y:S01]  /*03e0*/  FADD R12, R6, R11 ;  /* 0x0000000b060c7221 */ /* 0x002fe20000000000 */
[----:B------:R-:W-:Y:S02]  /*03f0*/  LEA R6, R2, UR4, 0x2 ;  /* 0x0000000402067c11 */ /* 0x000fe4000f8e10ff */
[----:B------:R-:W1:Y:S02]  /*0400*/  LDC.64 R2, c[0x0][0x210] ;  /* 0x00008400ff027b82 */ /* 0x000e640000000a00 */
[----:B------:R-:W-:Y:S06]  /*0410*/  @P0 STS [R9], R12 ;  /* 0x0000000c09000388 */ /* 0x000fec0000000800 */
[----:B------:R-:W-:Y:S01]  /*0420*/  BAR.SYNC.DEFER_BLOCKING 0x0 ;  /* 0x0000000000007b1d */ /* 0x000fe20000010000 */
[----:B-1----:R-:W-:-:S05]  /*0430*/  IMAD.WIDE R2, R5, 0x4, R2 ;  /* 0x0000000405027825 */ /* 0x002fca00078e0202 */
[----:B------:R-:W-:Y:S04]  /*0440*/  LDS R14, [R7+UR4] ;  /* 0x00000004070e7984 */ /* 0x000fe80008000800 */
[----:B------:R1:W2:Y:S01]  /*0450*/  LDS R15, [R7+UR4+0x8] ;  /* 0x00000804070f7984 */ /* 0x0002a20008000800 */
[----:B------:R-:W-:Y:S01]  /*0460*/  BAR.SYNC.DEFER_BLOCKING 0x0 ;  /* 0x0000000000007b1d */ /* 0x000fe20000010000 */
[----:B-1----:R-:W-:-:S04]  /*0470*/  SGXT.U32 R7, R8, 0x2 ;  /* 0x000000020807781a */ /* 0x002fc80000000000 */
[----:B------:R-:W-:Y:S01]  /*0480*/  LOP3.LUT P0, RZ, R10, R7, RZ, 0xfc, !PT ;  /* 0x000000070aff7212 */ /* 0x000fe2000780fcff */
[----:B--2---:R1:W-:Y:S02]  /*0490*/  STS.64 [R4], R14 ;  /* 0x0000000e04007388 */ /* 0x0043e40000000a00 */
[----:B------:R-:W-:Y:S06]  /*04a0*/  BAR.SYNC.DEFER_BLOCKING 0x0 ;  /* 0x0000000000007b1d */ /* 0x000fec0000010000 */
[----:B------:R-:W2:Y:S02]  /*04b0*/  LDS R6, [R6] ;  /* 0x0000000006067984 */ /* 0x000ea40000000800 */
[----:B------:R-:W-:Y:S06]  /*04c0*/  BAR.SYNC.DEFER_BLOCKING 0x0 ;  /* 0x0000000000007b1d */ /* 0x000fec0000010000 */
[----:B-1----:R-:W-:Y:S05]  /*04d0*/  @P0 EXIT ;  /* 0x000000000000094d */ /* 0x002fea0003800000 */
[----:B--2---:R-:W-:-:S05]  /*04e0*/  FMUL R5, R6, 0.0625 ;  /* 0x3d80000006057820 */ /* 0x004fca0000400000 */
[----:B------:R-:W-:Y:S01]  /*04f0*/  STG.E desc[UR6][R2.64], R5 ;  /* 0x0000000502007986 */ /* 0x000fe2000c101906 */
[----:B------:R-:W-:Y:S05]  /*0500*/  EXIT ;  /* 0x000000000000794d */ /* 0x000fea0003800000 */
.L_x_0:
[----:B------:R-:W-:-:S00]  /*0510*/  BRA `(.L_x_0) ;  /* 0xfffffffc00fc7947 */ /* 0x000fc0000383ffff */
[----:B------:R-:W-:-:S00]  /*0520*/  NOP ;  /* 0x0000000000007918 */ /* 0x000fc00000000000 */
        /* <DEDUP_REMOVED lines=13> */
.L_x_1:


//--------------------- .nv.shared.triton_per_fused_mean_sum_37 --------------------------
	.section	.nv.shared.triton_per_fused_mean_sum_37,"aw",@nobits
	.sectionflags	@""
	.align	16
	.zero		1024


//--------------------- .nv.constant0.triton_per_fused_mean_sum_37 --------------------------
	.section	.nv.constant0.triton_per_fused_mean_sum_37,"a",@progbits
	.sectionflags	@""
	.align	4
.nv.constant0.triton_per_fused_mean_sum_37:
	.zero		552
